//
// Generated by NVIDIA NVVM Compiler
//
// Compiler Build ID: CL-36424714
// Cuda compilation tools, release 13.0, V13.0.88
// Based on NVVM 20.0.0
//

.version 9.0
.target sm_100
.address_size 64

	// .globl	_Z24processMandelbrotElementPdS_S_S_S_S_d

.visible .entry _Z24processMandelbrotElementPdS_S_S_S_S_d(
	.param .u64 .ptr .align 1 _Z24processMandelbrotElementPdS_S_S_S_S_d_param_0,
	.param .u64 .ptr .align 1 _Z24processMandelbrotElementPdS_S_S_S_S_d_param_1,
	.param .u64 .ptr .align 1 _Z24processMandelbrotElementPdS_S_S_S_S_d_param_2,
	.param .u64 .ptr .align 1 _Z24processMandelbrotElementPdS_S_S_S_S_d_param_3,
	.param .u64 .ptr .align 1 _Z24processMandelbrotElementPdS_S_S_S_S_d_param_4,
	.param .u64 .ptr .align 1 _Z24processMandelbrotElementPdS_S_S_S_S_d_param_5,
	.param .f64 _Z24processMandelbrotElementPdS_S_S_S_S_d_param_6
)
{
	.reg .b32 	%r<11>;
	.reg .b64 	%rd<23>;
	.reg .b64 	%fd<14>;

	ld.param.u64 	%rd1, [_Z24processMandelbrotElementPdS_S_S_S_S_d_param_0];
	ld.param.u64 	%rd2, [_Z24processMandelbrotElementPdS_S_S_S_S_d_param_1];
	ld.param.u64 	%rd3, [_Z24processMandelbrotElementPdS_S_S_S_S_d_param_2];
	ld.param.u64 	%rd4, [_Z24processMandelbrotElementPdS_S_S_S_S_d_param_3];
	ld.param.u64 	%rd5, [_Z24processMandelbrotElementPdS_S_S_S_S_d_param_4];
	ld.param.u64 	%rd6, [_Z24processMandelbrotElementPdS_S_S_S_S_d_param_5];
	ld.param.f64 	%fd1, [_Z24processMandelbrotElementPdS_S_S_S_S_d_param_6];
	cvta.to.global.u64 	%rd7, %rd6;
	cvta.to.global.u64 	%rd8, %rd5;
	cvta.to.global.u64 	%rd9, %rd4;
	cvta.to.global.u64 	%rd10, %rd3;
	cvta.to.global.u64 	%rd11, %rd2;
	cvta.to.global.u64 	%rd12, %rd1;
	mov.u32 	%r1, %ctaid.x;
	mov.u32 	%r2, %ctaid.y;
	mov.u32 	%r3, %nctaid.x;
	mad.lo.s32 	%r4, %r2, %r3, %r1;
	mov.u32 	%r5, %tid.x;
	mov.u32 	%r6, %ntid.x;
	mov.u32 	%r7, %tid.y;
	mad.lo.s32 	%r8, %r6, %r7, %r5;
	cvt.u64.u32 	%rd13, %r8;
	mov.u32 	%r9, %ntid.y;
	mul.lo.s32 	%r10, %r6, %r9;
	mul.wide.u32 	%rd14, %r4, %r10;
	add.s64 	%rd15, %rd14, %rd13;
	shl.b64 	%rd16, %rd15, 3;
	add.s64 	%rd17, %rd12, %rd16;
	ld.global.f64 	%fd2, [%rd17];
	add.s64 	%rd18, %rd11, %rd16;
	ld.global.f64 	%fd3, [%rd18];
	add.s64 	%rd19, %rd10, %rd16;
	ld.global.f64 	%fd4, [%rd19];
	add.s64 	%rd20, %rd9, %rd16;
	ld.global.f64 	%fd5, [%rd20];
	add.s64 	%rd21, %rd8, %rd16;
	ld.global.f64 	%fd6, [%rd21];
	add.s64 	%rd22, %rd7, %rd16;
	ld.global.f64 	%fd7, [%rd22];
	mul.f64 	%fd8, %fd5, 0d3FE0000000000000;
	fma.rn.f64 	%fd9, %fd1, %fd8, %fd2;
	st.global.f64 	[%rd17], %fd9;
	mul.f64 	%fd10, %fd6, 0d3FE0000000000000;
	fma.rn.f64 	%fd11, %fd1, %fd10, %fd3;
	st.global.f64 	[%rd18], %fd11;
	mul.f64 	%fd12, %fd7, 0d3FE0000000000000;
	fma.rn.f64 	%fd13, %fd1, %fd12, %fd4;
	st.global.f64 	[%rd19], %fd13;
	ret;

}


// ===== COMPILED SASS (sm_100) =====

	.target	sm_100

	.elftype	@"ET_EXEC"


//--------------------- .note.nv.tkinfo           --------------------------
	.section	.note.nv.tkinfo,"",@"SHT_NOTE"
	.sectionflags	@"SHF_NOTE_NV_TKINFO"
	.tkinfo
        /*0018*/ 	.word	0x00000002
        /*0030*/ 	.string	""
        /*0030*/ 	.string	"ptxas"
        /*0030*/ 	.string	"Cuda compilation tools, release 13.0, V13.0.88"
        /*0030*/ 	.string	"Build cuda_13.0.r13.0/compiler.36424714_0"
        /*0030*/ 	.string	"-arch sm_100 -m 64 "



//--------------------- .note.nv.cuinfo           --------------------------
	.section	.note.nv.cuinfo,"",@"SHT_NOTE"
	.sectionflags	@"SHF_NOTE_NV_CUINFO"
        /*0018*/ 	.short	0x0002
        /*001a*/ 	.short	0x0064
        /*001c*/ 	.short	0x0082
	.zero		2


//--------------------- .nv.info                  --------------------------
	.section	.nv.info,"",@"SHT_CUDA_INFO"
	.align	4


	//----- nvinfo : EIATTR_REGCOUNT
	.align		4
        /*0000*/ 	.byte	0x04, 0x2f
        /*0002*/ 	.short	(.L_1 - .L_0)
	.align		4
.L_0:
        /*0004*/ 	.word	index@(_Z24processMandelbrotElementPdS_S_S_S_S_d)
        /*0008*/ 	.word	0x0000001c


	//----- nvinfo : EIATTR_FRAME_SIZE
	.align		4
.L_1:
        /*000c*/ 	.byte	0x04, 0x11
        /*000e*/ 	.short	(.L_3 - .L_2)
	.align		4
.L_2:
        /*0010*/ 	.word	index@(_Z24processMandelbrotElementPdS_S_S_S_S_d)
        /*0014*/ 	.word	0x00000000


	//----- nvinfo : EIATTR_MIN_STACK_SIZE
	.align		4
.L_3:
        /*0018*/ 	.byte	0x04, 0x12
        /*001a*/ 	.short	(.L_5 - .L_4)
	.align		4
.L_4:
        /*001c*/ 	.word	index@(_Z24processMandelbrotElementPdS_S_S_S_S_d)
        /*0020*/ 	.word	0x00000000
.L_5:


//--------------------- .nv.compat                --------------------------
	.section	.nv.compat,"",@"SHT_CUDA_COMPAT_INFO"
	.align	4
        /*0000*/ 	.byte	0x02, 0x09, 0x00, 0x00, 0x02, 0x02, 0x01, 0x00, 0x02, 0x05, 0x05, 0x00, 0x03, 0x07, 0x01, 0x01
        /*0010*/ 	.byte	0x02, 0x03, 0x00, 0x00, 0x02, 0x06, 0x01, 0x00, 0x04, 0x0b, 0x08, 0x00, 0x01, 0x00, 0x00, 0x00
        /*0020*/ 	.byte	0x00, 0x00, 0x00, 0x00


//--------------------- .nv.info._Z24processMandelbrotElementPdS_S_S_S_S_d --------------------------
	.section	.nv.info._Z24processMandelbrotElementPdS_S_S_S_S_d,"",@"SHT_CUDA_INFO"
	.sectionflags	@""
	.align	4


	//----- nvinfo : EIATTR_CUDA_API_VERSION
	.align		4
        /*0000*/ 	.byte	0x04, 0x37
        /*0002*/ 	.short	(.L_7 - .L_6)
.L_6:
        /*0004*/ 	.word	0x00000082


	//----- nvinfo : EIATTR_KPARAM_INFO
	.align		4
.L_7:
        /*0008*/ 	.byte	0x04, 0x17
        /*000a*/ 	.short	(.L_9 - .L_8)
.L_8:
        /*000c*/ 	.word	0x00000000
        /*0010*/ 	.short	0x0006
        /*0012*/ 	.short	0x0030
        /*0014*/ 	.byte	0x00, 0xf0, 0x21, 0x00


	//----- nvinfo : EIATTR_KPARAM_INFO
	.align		4
.L_9:
        /*0018*/ 	.byte	0x04, 0x17
        /*001a*/ 	.short	(.L_11 - .L_10)
.L_10:
        /*001c*/ 	.word	0x00000000
        /*0020*/ 	.short	0x0005
        /*0022*/ 	.short	0x0028
        /*0024*/ 	.byte	0x00, 0xf5, 0x21, 0x00


	//----- nvinfo : EIATTR_KPARAM_INFO
	.align		4
.L_11:
        /*0028*/ 	.byte	0x04, 0x17
        /*002a*/ 	.short	(.L_13 - .L_12)
.L_12:
        /*002c*/ 	.word	0x00000000
        /*0030*/ 	.short	0x0004
        /*0032*/ 	.short	0x0020
        /*0034*/ 	.byte	0x00, 0xf5, 0x21, 0x00


	//----- nvinfo : EIATTR_KPARAM_INFO
	.align		4
.L_13:
        /*0038*/ 	.byte	0x04, 0x17
        /*003a*/ 	.short	(.L_15 - .L_14)
.L_14:
        /*003c*/ 	.word	0x00000000
        /*0040*/ 	.short	0x0003
        /*0042*/ 	.short	0x0018
        /*0044*/ 	.byte	0x00, 0xf5, 0x21, 0x00


	//----- nvinfo : EIATTR_KPARAM_INFO
	.align		4
.L_15:
        /*0048*/ 	.byte	0x04, 0x17
        /*004a*/ 	.short	(.L_17 - .L_16)
.L_16:
        /*004c*/ 	.word	0x00000000
        /*0050*/ 	.short	0x0002
        /*0052*/ 	.short	0x0010
        /*0054*/ 	.byte	0x00, 0xf5, 0x21, 0x00


	//----- nvinfo : EIATTR_KPARAM_INFO
	.align		4
.L_17:
        /*0058*/ 	.byte	0x04, 0x17
        /*005a*/ 	.short	(.L_19 - .L_18)
.L_18:
        /*005c*/ 	.word	0x00000000
        /*0060*/ 	.short	0x0001
        /*0062*/ 	.short	0x0008
        /*0064*/ 	.byte	0x00, 0xf5, 0x21, 0x00


	//----- nvinfo : EIATTR_KPARAM_INFO
	.align		4
.L_19:
        /*0068*/ 	.byte	0x04, 0x17
        /*006a*/ 	.short	(.L_21 - .L_20)
.L_20:
        /*006c*/ 	.word	0x00000000
        /*0070*/ 	.short	0x0000
        /*0072*/ 	.short	0x0000
        /*0074*/ 	.byte	0x00, 0xf5, 0x21, 0x00


	//----- nvinfo : EIATTR_SPARSE_MMA_MASK
	.align		4
.L_21:
        /*0078*/ 	.byte	0x03, 0x50
        /*007a*/ 	.short	0x0000


	//----- nvinfo : EIATTR_MAXREG_COUNT
	.align		4
        /*007c*/ 	.byte	0x03, 0x1b
        /*007e*/ 	.short	0x00ff


	//----- nvinfo : EIATTR_MERCURY_ISA_VERSION
	.align		4
        /*0080*/ 	.byte	0x03, 0x5f
        /*0082*/ 	.short	0x0101


	//----- nvinfo : EIATTR_VRC_CTA_INIT_COUNT
	.align		4
        /*0084*/ 	.byte	0x02, 0x4a
	.zero		1
	.zero		1


	//----- nvinfo : EIATTR_EXIT_INSTR_OFFSETS
	.align		4
        /*0088*/ 	.byte	0x04, 0x1c
        /*008a*/ 	.short	(.L_23 - .L_22)


	//   ....[0]....
.L_22:
        /*008c*/ 	.word	0x000002f0


	//----- nvinfo : EIATTR_CBANK_PARAM_SIZE
	.align		4
.L_23:
        /*0090*/ 	.byte	0x03, 0x19
        /*0092*/ 	.short	0x0038


	//----- nvinfo : EIATTR_PARAM_CBANK
	.align		4
        /*0094*/ 	.byte	0x04, 0x0a
        /*0096*/ 	.short	(.L_25 - .L_24)
	.align		4
.L_24:
        /*0098*/ 	.word	index@(.nv.constant0._Z24processMandelbrotElementPdS_S_S_S_S_d)
        /*009c*/ 	.short	0x0380
        /*009e*/ 	.short	0x0038


	//----- nvinfo : EIATTR_SW_WAR
	.align		4
.L_25:
        /*00a0*/ 	.byte	0x04, 0x36
        /*00a2*/ 	.short	(.L_27 - .L_26)
.L_26:
        /*00a4*/ 	.word	0x00000008
.L_27:


//--------------------- .nv.callgraph             --------------------------
	.section	.nv.callgraph,"",@"SHT_CUDA_CALLGRAPH"
	.align	4
	.sectionentsize	8
	.align		4
        /*0000*/ 	.word	0x00000000
	.align		4
        /*0004*/ 	.word	0xffffffff
	.align		4
        /*0008*/ 	.word	0x00000000
	.align		4
        /*000c*/ 	.word	0xfffffffe
	.align		4
        /*0010*/ 	.word	0x00000000
	.align		4
        /*0014*/ 	.word	0xfffffffd
	.align		4
        /*0018*/ 	.word	0x00000000
	.align		4
        /*001c*/ 	.word	0xfffffffc


//--------------------- .text._Z24processMandelbrotElementPdS_S_S_S_S_d --------------------------
	.section	.text._Z24processMandelbrotElementPdS_S_S_S_S_d,"ax",@progbits
	.align	128
        .global         _Z24processMandelbrotElementPdS_S_S_S_S_d
        .type           _Z24processMandelbrotElementPdS_S_S_S_S_d,@function
        .size           _Z24processMandelbrotElementPdS_S_S_S_S_d,(.L_x_1 - _Z24processMandelbrotElementPdS_S_S_S_S_d)
        .other          _Z24processMandelbrotElementPdS_S_S_S_S_d,@"STO_CUDA_ENTRY STV_DEFAULT"
_Z24processMandelbrotElementPdS_S_S_S_S_d:
.text._Z24processMandelbrotElementPdS_S_S_S_S_d:
[----:B------:R-:W-:Y:S01]  /*0000*/  LDC R1, c[0x0][0x37c] ;  /* 0x0000df00ff017b82 */ /* 0x000fe20000000800 */
[----:B------:R-:W0:Y:S07]  /*0010*/  S2R R2, SR_TID.X ;  /* 0x0000000000027919 */ /* 0x000e2e0000002100 */
[----:B------:R-:W-:Y:S01]  /*0020*/  S2UR UR4, SR_CTAID.X ;  /* 0x00000000000479c3 */ /* 0x000fe20000002500 */
[----:B------:R-:W1:Y:S01]  /*0030*/  LDCU UR6, c[0x0][0x370] ;  /* 0x00006e00ff0677ac */ /* 0x000e620008000800 */
[----:B------:R-:W0:Y:S01]  /*0040*/  S2R R3, SR_TID.Y ;  /* 0x0000000000037919 */ /* 0x000e220000002200 */
[----:B------:R-:W0:Y:S05]  /*0050*/  LDCU UR7, c[0x0][0x360] ;  /* 0x00006c00ff0777ac */ /* 0x000e2a0008000800 */
[----:B------:R-:W1:Y:S01]  /*0060*/  S2UR UR5, SR_CTAID.Y ;  /* 0x00000000000579c3 */ /* 0x000e620000002600 */
[----:B------:R-:W2:Y:S01]  /*0070*/  LDCU.128 UR12, c[0x0][0x390] ;  /* 0x00007200ff0c77ac */ /* 0x000ea20008000c00 */
[----:B------:R-:W3:Y:S06]  /*0080*/  LDCU.128 UR16, c[0x0][0x3a0] ;  /* 0x00007400ff1077ac */ /* 0x000eec0008000c00 */
[----:B------:R-:W4:Y:S01]  /*0090*/  LDC R5, c[0x0][0x364] ;  /* 0x0000d900ff057b82 */ /* 0x000f220000000800 */
[----:B------:R-:W5:Y:S01]  /*00a0*/  LDCU.128 UR8, c[0x0][0x380] ;  /* 0x00007000ff0877ac */ /* 0x000f620008000c00 */
[----:B-1----:R-:W-:Y:S01]  /*00b0*/  UIMAD UR4, UR5, UR6, UR4 ;  /* 0x00000006050472a4 */ /* 0x002fe2000f8e0204 */
[----:B0-----:R-:W-:-:S02]  /*00c0*/  IMAD R2, R3, UR7, R2 ;  /* 0x0000000703027c24 */ /* 0x001fc4000f8e0202 */
[----:B------:R-:W-:Y:S02]  /*00d0*/  IMAD.MOV.U32 R3, RZ, RZ, RZ ;  /* 0x000000ffff037224 */ /* 0x000fe400078e00ff */
[----:B----4-:R-:W-:Y:S01]  /*00e0*/  IMAD R5, R5, UR7, RZ ;  /* 0x0000000705057c24 */ /* 0x010fe2000f8e02ff */
[----:B------:R-:W0:Y:S03]  /*00f0*/  LDCU.64 UR6, c[0x0][0x3b0] ;  /* 0x00007600ff0677ac */ /* 0x000e260008000a00 */
[----:B------:R-:W-:Y:S02]  /*0100*/  IMAD.WIDE.U32 R2, R5, UR4, R2 ;  /* 0x0000000405027c25 */ /* 0x000fe4000f8e0002 */
[----:B------:R-:W1:Y:S02]  /*0110*/  LDCU.64 UR4, c[0x0][0x358] ;  /* 0x00006b00ff0477ac */ /* 0x000e640008000a00 */
[C---:B------:R-:W-:Y:S01]  /*0120*/  IMAD.SHL.U32 R0, R2.reuse, 0x8, RZ ;  /* 0x0000000802007824 */ /* 0x040fe200078e00ff */
[----:B------:R-:W-:-:S04]  /*0130*/  SHF.L.U64.HI R3, R2, 0x3, R3 ;  /* 0x0000000302037819 */ /* 0x000fc80000010203 */
[C---:B--2---:R-:W-:Y:S02]  /*0140*/  IADD3 R20, P3, PT, R0.reuse, UR14, RZ ;  /* 0x0000000e00147c10 */ /* 0x044fe4000ff7e0ff */
[C---:B---3--:R-:W-:Y:S02]  /*0150*/  IADD3 R22, P4, PT, R0.reuse, UR16, RZ ;  /* 0x0000001000167c10 */ /* 0x048fe4000ff9e0ff */
[C---:B------:R-:W-:Y:S02]  /*0160*/  IADD3 R24, P5, PT, R0.reuse, UR18, RZ ;  /* 0x0000001200187c10 */ /* 0x040fe4000ffbe0ff */
[C---:B------:R-:W-:Y:S02]  /*0170*/  IADD3.X R21, PT, PT, R3.reuse, UR15, RZ, P3, !PT ;  /* 0x0000000f03157c10 */ /* 0x040fe40009ffe4ff */
[C---:B------:R-:W-:Y:S02]  /*0180*/  IADD3.X R23, PT, PT, R3.reuse, UR17, RZ, P4, !PT ;  /* 0x0000001103177c10 */ /* 0x040fe4000a7fe4ff */
[----:B------:R-:W-:Y:S01]  /*0190*/  IADD3.X R25, PT, PT, R3, UR19, RZ, P5, !PT ;  /* 0x0000001303197c10 */ /* 0x000fe2000affe4ff */
[----:B-1----:R-:W2:Y:S01]  /*01a0*/  LDG.E.64 R14, desc[UR4][R20.64] ;  /* 0x00000004140e7981 */ /* 0x002ea2000c1e1b00 */
[----:B-----5:R-:W-:-:S02]  /*01b0*/  IADD3 R6, P0, PT, R0, UR8, RZ ;  /* 0x0000000800067c10 */ /* 0x020fc4000ff1e0ff */
[C---:B------:R-:W-:Y:S01]  /*01c0*/  IADD3 R4, P1, PT, R0.reuse, UR10, RZ ;  /* 0x0000000a00047c10 */ /* 0x040fe2000ff3e0ff */
[----:B------:R-:W3:Y:S01]  /*01d0*/  LDG.E.64 R16, desc[UR4][R22.64] ;  /* 0x0000000416107981 */ /* 0x000ee2000c1e1b00 */
[----:B------:R-:W-:Y:S02]  /*01e0*/  IADD3 R2, P2, PT, R0, UR12, RZ ;  /* 0x0000000c00027c10 */ /* 0x000fe4000ff5e0ff */
[C---:B------:R-:W-:Y:S01]  /*01f0*/  IADD3.X R7, PT, PT, R3.reuse, UR9, RZ, P0, !PT ;  /* 0x0000000903077c10 */ /* 0x040fe200087fe4ff */
[----:B------:R-:W4:Y:S01]  /*0200*/  LDG.E.64 R18, desc[UR4][R24.64] ;  /* 0x0000000418127981 */ /* 0x000f22000c1e1b00 */
[C---:B------:R-:W-:Y:S02]  /*0210*/  IADD3.X R5, PT, PT, R3.reuse, UR11, RZ, P1, !PT ;  /* 0x0000000b03057c10 */ /* 0x040fe40008ffe4ff */
[----:B------:R-:W-:Y:S01]  /*0220*/  IADD3.X R3, PT, PT, R3, UR13, RZ, P2, !PT ;  /* 0x0000000d03037c10 */ /* 0x000fe200097fe4ff */
[----:B------:R-:W0:Y:S04]  /*0230*/  LDG.E.64 R8, desc[UR4][R6.64] ;  /* 0x0000000406087981 */ /* 0x000e28000c1e1b00 */
[----:B------:R-:W5:Y:S04]  /*0240*/  LDG.E.64 R10, desc[UR4][R4.64] ;  /* 0x00000004040a7981 */ /* 0x000f68000c1e1b00 */
[----:B------:R-:W5:Y:S01]  /*0250*/  LDG.E.64 R12, desc[UR4][R2.64] ;  /* 0x00000004020c7981 */ /* 0x000f62000c1e1b00 */
[----:B--2---:R-:W-:-:S02]  /*0260*/  DMUL R14, R14, 0.5 ;  /* 0x3fe000000e0e7828 */ /* 0x004fc40000000000 */
[----:B---3--:R-:W-:Y:S02]  /*0270*/  DMUL R16, R16, 0.5 ;  /* 0x3fe0000010107828 */ /* 0x008fe40000000000 */
[----:B----4-:R-:W-:-:S04]  /*0280*/  DMUL R18, R18, 0.5 ;  /* 0x3fe0000012127828 */ /* 0x010fc80000000000 */
[----:B0-----:R-:W-:Y:S02]  /*0290*/  DFMA R8, R14, UR6, R8 ;  /* 0x000000060e087c2b */ /* 0x001fe40008000008 */
[----:B-----5:R-:W-:Y:S02]  /*02a0*/  DFMA R10, R16, UR6, R10 ;  /* 0x00000006100a7c2b */ /* 0x020fe4000800000a */
[----:B------:R-:W-:-:S03]  /*02b0*/  DFMA R12, R18, UR6, R12 ;  /* 0x00000006120c7c2b */ /* 0x000fc6000800000c */
[----:B------:R-:W-:Y:S04]  /*02c0*/  STG.E.64 desc[UR4][R6.64], R8 ;  /* 0x0000000806007986 */ /* 0x000fe8000c101b04 */
[----:B------:R-:W-:Y:S04]  /*02d0*/  STG.E.64 desc[UR4][R4.64], R10 ;  /* 0x0000000a04007986 */ /* 0x000fe8000c101b04 */
[----:B------:R-:W-:Y:S01]  /*02e0*/  STG.E.64 desc[UR4][R2.64], R12 ;  /* 0x0000000c02007986 */ /* 0x000fe2000c101b04 */
[----:B------:R-:W-:Y:S05]  /*02f0*/  EXIT ;  /* 0x000000000000794d */ /* 0x000fea0003800000 */
.L_x_0:
[----:B------:R-:W-:-:S00]  /*0300*/  BRA `(.L_x_0) ;  /* 0xfffffffc00fc7947 */ /* 0x000fc0000383ffff */
[----:B------:R-:W-:-:S00]  /*0310*/  NOP ;  /* 0x0000000000007918 */ /* 0x000fc00000000000 */
        /* <DEDUP_REMOVED lines=14> */
.L_x_1:


//--------------------- .nv.shared.reserved.0     --------------------------
	.section	.nv.shared.reserved.0,"aw",@nobits
	.weak		__nv_reservedSMEM_offset_0_alias
	.size		__nv_reservedSMEM_offset_0_alias, 0, 64
	.other		__nv_reservedSMEM_offset_0_alias,@"STO_CUDA_RESERVED_SHARED STV_DEFAULT"
__nv_reservedSMEM_offset_0_alias:
	.zero		0
	.zero		64


//--------------------- .nv.constant0._Z24processMandelbrotElementPdS_S_S_S_S_d --------------------------
	.section	.nv.constant0._Z24processMandelbrotElementPdS_S_S_S_S_d,"a",@progbits
	.sectionflags	@""
	.align	4
.nv.constant0._Z24processMandelbrotElementPdS_S_S_S_S_d:
	.zero		952


//--------------------- SYMBOLS --------------------------

	.type		.nv.reservedSmem.offset0,@object
	.size		.nv.reservedSmem.offset0,0x4
